//
// Generated by NVIDIA NVVM Compiler
//
// Compiler Build ID: CL-36424714
// Cuda compilation tools, release 13.0, V13.0.88
// Based on NVVM 20.0.0
//

.version 9.0
.target sm_100
.address_size 64

	// .globl	_Z9vectorAddPKfS0_Pfi

.visible .entry _Z9vectorAddPKfS0_Pfi(
	.param .u64 .ptr .align 1 _Z9vectorAddPKfS0_Pfi_param_0,
	.param .u64 .ptr .align 1 _Z9vectorAddPKfS0_Pfi_param_1,
	.param .u64 .ptr .align 1 _Z9vectorAddPKfS0_Pfi_param_2,
	.param .u32 _Z9vectorAddPKfS0_Pfi_param_3
)
{
	.reg .pred 	%p<2>;
	.reg .b32 	%r<6>;
	.reg .b32 	%f<4>;
	.reg .b64 	%rd<11>;

	ld.param.u64 	%rd1, [_Z9vectorAddPKfS0_Pfi_param_0];
	ld.param.u64 	%rd2, [_Z9vectorAddPKfS0_Pfi_param_1];
	ld.param.u64 	%rd3, [_Z9vectorAddPKfS0_Pfi_param_2];
	ld.param.u32 	%r2, [_Z9vectorAddPKfS0_Pfi_param_3];
	mov.u32 	%r3, %ntid.x;
	mov.u32 	%r4, %ctaid.x;
	mov.u32 	%r5, %tid.x;
	mad.lo.s32 	%r1, %r3, %r4, %r5;
	setp.ge.s32 	%p1, %r1, %r2;
	@%p1 bra 	$L__BB0_2;
	cvta.to.global.u64 	%rd4, %rd1;
	cvta.to.global.u64 	%rd5, %rd2;
	cvta.to.global.u64 	%rd6, %rd3;
	mul.wide.s32 	%rd7, %r1, 4;
	add.s64 	%rd8, %rd4, %rd7;
	ld.global.f32 	%f1, [%rd8];
	add.s64 	%rd9, %rd5, %rd7;
	ld.global.f32 	%f2, [%rd9];
	fma.rn.f32 	%f3, %f1, %f2, 0f41200000;
	add.s64 	%rd10, %rd6, %rd7;
	st.global.f32 	[%rd10], %f3;
$L__BB0_2:
	ret;

}
	// .globl	_Z6VecAddPfS_S_
.visible .entry _Z6VecAddPfS_S_(
	.param .u64 .ptr .align 1 _Z6VecAddPfS_S__param_0,
	.param .u64 .ptr .align 1 _Z6VecAddPfS_S__param_1,
	.param .u64 .ptr .align 1 _Z6VecAddPfS_S__param_2
)
{
	.reg .b32 	%r<2>;
	.reg .b32 	%f<4>;
	.reg .b64 	%rd<11>;

	ld.param.u64 	%rd1, [_Z6VecAddPfS_S__param_0];
	ld.param.u64 	%rd2, [_Z6VecAddPfS_S__param_1];
	ld.param.u64 	%rd3, [_Z6VecAddPfS_S__param_2];
	cvta.to.global.u64 	%rd4, %rd3;
	cvta.to.global.u64 	%rd5, %rd2;
	cvta.to.global.u64 	%rd6, %rd1;
	mov.u32 	%r1, %tid.x;
	mul.wide.u32 	%rd7, %r1, 4;
	add.s64 	%rd8, %rd6, %rd7;
	ld.global.f32 	%f1, [%rd8];
	add.s64 	%rd9, %rd5, %rd7;
	ld.global.f32 	%f2, [%rd9];
	add.f32 	%f3, %f1, %f2;
	add.s64 	%rd10, %rd4, %rd7;
	st.global.f32 	[%rd10], %f3;
	ret;

}
	// .globl	_Z6addOnePii
.visible .entry _Z6addOnePii(
	.param .u64 .ptr .align 1 _Z6addOnePii_param_0,
	.param .u32 _Z6addOnePii_param_1
)
{
	.reg .pred 	%p<2>;
	.reg .b32 	%r<8>;
	.reg .b64 	%rd<5>;

	ld.param.u64 	%rd1, [_Z6addOnePii_param_0];
	ld.param.u32 	%r2, [_Z6addOnePii_param_1];
	mov.u32 	%r3, %ntid.x;
	mov.u32 	%r4, %ctaid.x;
	mov.u32 	%r5, %tid.x;
	mad.lo.s32 	%r1, %r3, %r4, %r5;
	setp.ge.s32 	%p1, %r1, %r2;
	@%p1 bra 	$L__BB2_2;
	cvta.to.global.u64 	%rd2, %rd1;
	mul.wide.s32 	%rd3, %r1, 4;
	add.s64 	%rd4, %rd2, %rd3;
	ld.global.u32 	%r6, [%rd4];
	add.s32 	%r7, %r6, 1;
	st.global.u32 	[%rd4], %r7;
$L__BB2_2:
	ret;

}


// ===== COMPILED SASS (sm_100) =====

	.target	sm_100

	.elftype	@"ET_EXEC"


//--------------------- .note.nv.tkinfo           --------------------------
	.section	.note.nv.tkinfo,"",@"SHT_NOTE"
	.sectionflags	@"SHF_NOTE_NV_TKINFO"
	.tkinfo
        /*0018*/ 	.word	0x00000002
        /*0030*/ 	.string	""
        /*0030*/ 	.string	"ptxas"
        /*0030*/ 	.string	"Cuda compilation tools, release 13.0, V13.0.88"
        /*0030*/ 	.string	"Build cuda_13.0.r13.0/compiler.36424714_0"
        /*0030*/ 	.string	"-arch sm_100 -m 64 "



//--------------------- .note.nv.cuinfo           --------------------------
	.section	.note.nv.cuinfo,"",@"SHT_NOTE"
	.sectionflags	@"SHF_NOTE_NV_CUINFO"
        /*0018*/ 	.short	0x0002
        /*001a*/ 	.short	0x0064
        /*001c*/ 	.short	0x0082
	.zero		2


//--------------------- .nv.info                  --------------------------
	.section	.nv.info,"",@"SHT_CUDA_INFO"
	.align	4


	//----- nvinfo : EIATTR_REGCOUNT
	.align		4
        /*0000*/ 	.byte	0x04, 0x2f
        /*0002*/ 	.short	(.L_1 - .L_0)
	.align		4
.L_0:
        /*0004*/ 	.word	index@(_Z9vectorAddPKfS0_Pfi)
        /*0008*/ 	.word	0x0000000c


	//----- nvinfo : EIATTR_FRAME_SIZE
	.align		4
.L_1:
        /*000c*/ 	.byte	0x04, 0x11
        /*000e*/ 	.short	(.L_3 - .L_2)
	.align		4
.L_2:
        /*0010*/ 	.word	index@(_Z9vectorAddPKfS0_Pfi)
        /*0014*/ 	.word	0x00000000


	//----- nvinfo : EIATTR_REGCOUNT
	.align		4
.L_3:
        /*0018*/ 	.byte	0x04, 0x2f
        /*001a*/ 	.short	(.L_5 - .L_4)
	.align		4
.L_4:
        /*001c*/ 	.word	index@(_Z6VecAddPfS_S_)
        /*0020*/ 	.word	0x0000000c


	//----- nvinfo : EIATTR_FRAME_SIZE
	.align		4
.L_5:
        /*0024*/ 	.byte	0x04, 0x11
        /*0026*/ 	.short	(.L_7 - .L_6)
	.align		4
.L_6:
        /*0028*/ 	.word	index@(_Z6VecAddPfS_S_)
        /*002c*/ 	.word	0x00000000


	//----- nvinfo : EIATTR_REGCOUNT
	.align		4
.L_7:
        /*0030*/ 	.byte	0x04, 0x2f
        /*0032*/ 	.short	(.L_9 - .L_8)
	.align		4
.L_8:
        /*0034*/ 	.word	index@(_Z6addOnePii)
        /*0038*/ 	.word	0x00000008


	//----- nvinfo : EIATTR_FRAME_SIZE
	.align		4
.L_9:
        /*003c*/ 	.byte	0x04, 0x11
        /*003e*/ 	.short	(.L_11 - .L_10)
	.align		4
.L_10:
        /*0040*/ 	.word	index@(_Z6addOnePii)
        /*0044*/ 	.word	0x00000000


	//----- nvinfo : EIATTR_MIN_STACK_SIZE
	.align		4
.L_11:
        /*0048*/ 	.byte	0x04, 0x12
        /*004a*/ 	.short	(.L_13 - .L_12)
	.align		4
.L_12:
        /*004c*/ 	.word	index@(_Z6addOnePii)
        /*0050*/ 	.word	0x00000000


	//----- nvinfo : EIATTR_MIN_STACK_SIZE
	.align		4
.L_13:
        /*0054*/ 	.byte	0x04, 0x12
        /*0056*/ 	.short	(.L_15 - .L_14)
	.align		4
.L_14:
        /*0058*/ 	.word	index@(_Z6VecAddPfS_S_)
        /*005c*/ 	.word	0x00000000


	//----- nvinfo : EIATTR_MIN_STACK_SIZE
	.align		4
.L_15:
        /*0060*/ 	.byte	0x04, 0x12
        /*0062*/ 	.short	(.L_17 - .L_16)
	.align		4
.L_16:
        /*0064*/ 	.word	index@(_Z9vectorAddPKfS0_Pfi)
        /*0068*/ 	.word	0x00000000
.L_17:


//--------------------- .nv.compat                --------------------------
	.section	.nv.compat,"",@"SHT_CUDA_COMPAT_INFO"
	.align	4
        /*0000*/ 	.byte	0x02, 0x09, 0x00, 0x00, 0x02, 0x02, 0x01, 0x00, 0x02, 0x05, 0x05, 0x00, 0x03, 0x07, 0x01, 0x01
        /*0010*/ 	.byte	0x02, 0x03, 0x00, 0x00, 0x02, 0x06, 0x01, 0x00, 0x04, 0x0b, 0x08, 0x00, 0x09, 0x00, 0x00, 0x00
        /*0020*/ 	.byte	0x00, 0x00, 0x00, 0x00


//--------------------- .nv.info._Z6addOnePii     --------------------------
	.section	.nv.info._Z6addOnePii,"",@"SHT_CUDA_INFO"
	.sectionflags	@""
	.align	4


	//----- nvinfo : EIATTR_CUDA_API_VERSION
	.align		4
        /*0000*/ 	.byte	0x04, 0x37
        /*0002*/ 	.short	(.L_19 - .L_18)
.L_18:
        /*0004*/ 	.word	0x00000082


	//----- nvinfo : EIATTR_KPARAM_INFO
	.align		4
.L_19:
        /*0008*/ 	.byte	0x04, 0x17
        /*000a*/ 	.short	(.L_21 - .L_20)
.L_20:
        /*000c*/ 	.word	0x00000000
        /*0010*/ 	.short	0x0001
        /*0012*/ 	.short	0x0008
        /*0014*/ 	.byte	0x00, 0xf0, 0x11, 0x00


	//----- nvinfo : EIATTR_KPARAM_INFO
	.align		4
.L_21:
        /*0018*/ 	.byte	0x04, 0x17
        /*001a*/ 	.short	(.L_23 - .L_22)
.L_22:
        /*001c*/ 	.word	0x00000000
        /*0020*/ 	.short	0x0000
        /*0022*/ 	.short	0x0000
        /*0024*/ 	.byte	0x00, 0xf5, 0x21, 0x00


	//----- nvinfo : EIATTR_SPARSE_MMA_MASK
	.align		4
.L_23:
        /*0028*/ 	.byte	0x03, 0x50
        /*002a*/ 	.short	0x0000


	//----- nvinfo : EIATTR_MAXREG_COUNT
	.align		4
        /*002c*/ 	.byte	0x03, 0x1b
        /*002e*/ 	.short	0x00ff


	//----- nvinfo : EIATTR_MERCURY_ISA_VERSION
	.align		4
        /*0030*/ 	.byte	0x03, 0x5f
        /*0032*/ 	.short	0x0101


	//----- nvinfo : EIATTR_VRC_CTA_INIT_COUNT
	.align		4
        /*0034*/ 	.byte	0x02, 0x4a
	.zero		1
	.zero		1


	//----- nvinfo : EIATTR_EXIT_INSTR_OFFSETS
	.align		4
        /*0038*/ 	.byte	0x04, 0x1c
        /*003a*/ 	.short	(.L_25 - .L_24)


	//   ....[0]....
.L_24:
        /*003c*/ 	.word	0x00000070


	//   ....[1]....
        /*0040*/ 	.word	0x000000e0


	//----- nvinfo : EIATTR_CBANK_PARAM_SIZE
	.align		4
.L_25:
        /*0044*/ 	.byte	0x03, 0x19
        /*0046*/ 	.short	0x000c


	//----- nvinfo : EIATTR_PARAM_CBANK
	.align		4
        /*0048*/ 	.byte	0x04, 0x0a
        /*004a*/ 	.short	(.L_27 - .L_26)
	.align		4
.L_26:
        /*004c*/ 	.word	index@(.nv.constant0._Z6addOnePii)
        /*0050*/ 	.short	0x0380
        /*0052*/ 	.short	0x000c


	//----- nvinfo : EIATTR_SW_WAR
	.align		4
.L_27:
        /*0054*/ 	.byte	0x04, 0x36
        /*0056*/ 	.short	(.L_29 - .L_28)
.L_28:
        /*0058*/ 	.word	0x00000008
.L_29:


//--------------------- .nv.info._Z6VecAddPfS_S_  --------------------------
	.section	.nv.info._Z6VecAddPfS_S_,"",@"SHT_CUDA_INFO"
	.sectionflags	@""
	.align	4


	//----- nvinfo : EIATTR_CUDA_API_VERSION
	.align		4
        /*0000*/ 	.byte	0x04, 0x37
        /*0002*/ 	.short	(.L_31 - .L_30)
.L_30:
        /*0004*/ 	.word	0x00000082


	//----- nvinfo : EIATTR_KPARAM_INFO
	.align		4
.L_31:
        /*0008*/ 	.byte	0x04, 0x17
        /*000a*/ 	.short	(.L_33 - .L_32)
.L_32:
        /*000c*/ 	.word	0x00000000
        /*0010*/ 	.short	0x0002
        /*0012*/ 	.short	0x0010
        /*0014*/ 	.byte	0x00, 0xf5, 0x21, 0x00


	//----- nvinfo : EIATTR_KPARAM_INFO
	.align		4
.L_33:
        /*0018*/ 	.byte	0x04, 0x17
        /*001a*/ 	.short	(.L_35 - .L_34)
.L_34:
        /*001c*/ 	.word	0x00000000
        /*0020*/ 	.short	0x0001
        /*0022*/ 	.short	0x0008
        /*0024*/ 	.byte	0x00, 0xf5, 0x21, 0x00


	//----- nvinfo : EIATTR_KPARAM_INFO
	.align		4
.L_35:
        /*0028*/ 	.byte	0x04, 0x17
        /*002a*/ 	.short	(.L_37 - .L_36)
.L_36:
        /*002c*/ 	.word	0x00000000
        /*0030*/ 	.short	0x0000
        /*0032*/ 	.short	0x0000
        /*0034*/ 	.byte	0x00, 0xf5, 0x21, 0x00


	//----- nvinfo : EIATTR_SPARSE_MMA_MASK
	.align		4
.L_37:
        /*0038*/ 	.byte	0x03, 0x50
        /*003a*/ 	.short	0x0000


	//----- nvinfo : EIATTR_MAXREG_COUNT
	.align		4
        /*003c*/ 	.byte	0x03, 0x1b
        /*003e*/ 	.short	0x00ff


	//----- nvinfo : EIATTR_MERCURY_ISA_VERSION
	.align		4
        /*0040*/ 	.byte	0x03, 0x5f
        /*0042*/ 	.short	0x0101


	//----- nvinfo : EIATTR_VRC_CTA_INIT_COUNT
	.align		4
        /*0044*/ 	.byte	0x02, 0x4a
	.zero		1
	.zero		1


	//----- nvinfo : EIATTR_EXIT_INSTR_OFFSETS
	.align		4
        /*0048*/ 	.byte	0x04, 0x1c
        /*004a*/ 	.short	(.L_39 - .L_38)


	//   ....[0]....
.L_38:
        /*004c*/ 	.word	0x000000d0


	//----- nvinfo : EIATTR_CBANK_PARAM_SIZE
	.align		4
.L_39:
        /*0050*/ 	.byte	0x03, 0x19
        /*0052*/ 	.short	0x0018


	//----- nvinfo : EIATTR_PARAM_CBANK
	.align		4
        /*0054*/ 	.byte	0x04, 0x0a
        /*0056*/ 	.short	(.L_41 - .L_40)
	.align		4
.L_40:
        /*0058*/ 	.word	index@(.nv.constant0._Z6VecAddPfS_S_)
        /*005c*/ 	.short	0x0380
        /*005e*/ 	.short	0x0018


	//----- nvinfo : EIATTR_SW_WAR
	.align		4
.L_41:
        /*0060*/ 	.byte	0x04, 0x36
        /*0062*/ 	.short	(.L_43 - .L_42)
.L_42:
        /*0064*/ 	.word	0x00000008
.L_43:


//--------------------- .nv.info._Z9vectorAddPKfS0_Pfi --------------------------
	.section	.nv.info._Z9vectorAddPKfS0_Pfi,"",@"SHT_CUDA_INFO"
	.sectionflags	@""
	.align	4


	//----- nvinfo : EIATTR_CUDA_API_VERSION
	.align		4
        /*0000*/ 	.byte	0x04, 0x37
        /*0002*/ 	.short	(.L_45 - .L_44)
.L_44:
        /*0004*/ 	.word	0x00000082


	//----- nvinfo : EIATTR_KPARAM_INFO
	.align		4
.L_45:
        /*0008*/ 	.byte	0x04, 0x17
        /*000a*/ 	.short	(.L_47 - .L_46)
.L_46:
        /*000c*/ 	.word	0x00000000
        /*0010*/ 	.short	0x0003
        /*0012*/ 	.short	0x0018
        /*0014*/ 	.byte	0x00, 0xf0, 0x11, 0x00


	//----- nvinfo : EIATTR_KPARAM_INFO
	.align		4
.L_47:
        /*0018*/ 	.byte	0x04, 0x17
        /*001a*/ 	.short	(.L_49 - .L_48)
.L_48:
        /*001c*/ 	.word	0x00000000
        /*0020*/ 	.short	0x0002
        /*0022*/ 	.short	0x0010
        /*0024*/ 	.byte	0x00, 0xf5, 0x21, 0x00


	//----- nvinfo : EIATTR_KPARAM_INFO
	.align		4
.L_49:
        /*0028*/ 	.byte	0x04, 0x17
        /*002a*/ 	.short	(.L_51 - .L_50)
.L_50:
        /*002c*/ 	.word	0x00000000
        /*0030*/ 	.short	0x0001
        /*0032*/ 	.short	0x0008
        /*0034*/ 	.byte	0x00, 0xf5, 0x21, 0x00


	//----- nvinfo : EIATTR_KPARAM_INFO
	.align		4
.L_51:
        /*0038*/ 	.byte	0x04, 0x17
        /*003a*/ 	.short	(.L_53 - .L_52)
.L_52:
        /*003c*/ 	.word	0x00000000
        /*0040*/ 	.short	0x0000
        /*0042*/ 	.short	0x0000
        /*0044*/ 	.byte	0x00, 0xf5, 0x21, 0x00


	//----- nvinfo : EIATTR_SPARSE_MMA_MASK
	.align		4
.L_53:
        /*0048*/ 	.byte	0x03, 0x50
        /*004a*/ 	.short	0x0000


	//----- nvinfo : EIATTR_MAXREG_COUNT
	.align		4
        /*004c*/ 	.byte	0x03, 0x1b
        /*004e*/ 	.short	0x00ff


	//----- nvinfo : EIATTR_MERCURY_ISA_VERSION
	.align		4
        /*0050*/ 	.byte	0x03, 0x5f
        /*0052*/ 	.short	0x0101


	//----- nvinfo : EIATTR_VRC_CTA_INIT_COUNT
	.align		4
        /*0054*/ 	.byte	0x02, 0x4a
	.zero		1
	.zero		1


	//----- nvinfo : EIATTR_EXIT_INSTR_OFFSETS
	.align		4
        /*0058*/ 	.byte	0x04, 0x1c
        /*005a*/ 	.short	(.L_55 - .L_54)


	//   ....[0]....
.L_54:
        /*005c*/ 	.word	0x00000070


	//   ....[1]....
        /*0060*/ 	.word	0x00000130


	//----- nvinfo : EIATTR_CBANK_PARAM_SIZE
	.align		4
.L_55:
        /*0064*/ 	.byte	0x03, 0x19
        /*0066*/ 	.short	0x001c


	//----- nvinfo : EIATTR_PARAM_CBANK
	.align		4
        /*0068*/ 	.byte	0x04, 0x0a
        /*006a*/ 	.short	(.L_57 - .L_56)
	.align		4
.L_56:
        /*006c*/ 	.word	index@(.nv.constant0._Z9vectorAddPKfS0_Pfi)
        /*0070*/ 	.short	0x0380
        /*0072*/ 	.short	0x001c


	//----- nvinfo : EIATTR_SW_WAR
	.align		4
.L_57:
        /*0074*/ 	.byte	0x04, 0x36
        /*0076*/ 	.short	(.L_59 - .L_58)
.L_58:
        /*0078*/ 	.word	0x00000008
.L_59:


//--------------------- .nv.callgraph             --------------------------
	.section	.nv.callgraph,"",@"SHT_CUDA_CALLGRAPH"
	.align	4
	.sectionentsize	8
	.align		4
        /*0000*/ 	.word	0x00000000
	.align		4
        /*0004*/ 	.word	0xffffffff
	.align		4
        /*0008*/ 	.word	0x00000000
	.align		4
        /*000c*/ 	.word	0xfffffffe
	.align		4
        /*0010*/ 	.word	0x00000000
	.align		4
        /*0014*/ 	.word	0xfffffffd
	.align		4
        /*0018*/ 	.word	0x00000000
	.align		4
        /*001c*/ 	.word	0xfffffffc


//--------------------- .text._Z6addOnePii        --------------------------
	.section	.text._Z6addOnePii,"ax",@progbits
	.align	128
        .global         _Z6addOnePii
        .type           _Z6addOnePii,@function
        .size           _Z6addOnePii,(.L_x_3 - _Z6addOnePii)
        .other          _Z6addOnePii,@"STO_CUDA_ENTRY STV_DEFAULT"
_Z6addOnePii:
.text._Z6addOnePii:
[----:B------:R-:W-:Y:S01]  /*0000*/  LDC R1, c[0x0][0x37c] ;  /* 0x0000df00ff017b82 */ /* 0x000fe20000000800 */
[----:B------:R-:W0:Y:S01]  /*0010*/  S2R R5, SR_CTAID.X ;  /* 0x0000000000057919 */ /* 0x000e220000002500 */
[----:B------:R-:W0:Y:S01]  /*0020*/  LDCU UR4, c[0x0][0x360] ;  /* 0x00006c00ff0477ac */ /* 0x000e220008000800 */
[----:B------:R-:W0:Y:S01]  /*0030*/  S2R R0, SR_TID.X ;  /* 0x0000000000007919 */ /* 0x000e220000002100 */
[----:B------:R-:W1:Y:S01]  /*0040*/  LDCU UR5, c[0x0][0x388] ;  /* 0x00007100ff0577ac */ /* 0x000e620008000800 */
[----:B0-----:R-:W-:-:S05]  /*0050*/  IMAD R5, R5, UR4, R0 ;  /* 0x0000000405057c24 */ /* 0x001fca000f8e0200 */
[----:B-1----:R-:W-:-:S13]  /*0060*/  ISETP.GE.AND P0, PT, R5, UR5, PT ;  /* 0x0000000505007c0c */ /* 0x002fda000bf06270 */
[----:B------:R-:W-:Y:S05]  /*0070*/  @P0 EXIT ;  /* 0x000000000000094d */ /* 0x000fea0003800000 */
[----:B------:R-:W0:Y:S01]  /*0080*/  LDC.64 R2, c[0x0][0x380] ;  /* 0x0000e000ff027b82 */ /* 0x000e220000000a00 */
[----:B------:R-:W1:Y:S01]  /*0090*/  LDCU.64 UR4, c[0x0][0x358] ;  /* 0x00006b00ff0477ac */ /* 0x000e620008000a00 */
[----:B0-----:R-:W-:-:S05]  /*00a0*/  IMAD.WIDE R2, R5, 0x4, R2 ;  /* 0x0000000405027825 */ /* 0x001fca00078e0202 */
[----:B-1----:R-:W2:Y:S02]  /*00b0*/  LDG.E R0, desc[UR4][R2.64] ;  /* 0x0000000402007981 */ /* 0x002ea4000c1e1900 */
[----:B--2---:R-:W-:-:S05]  /*00c0*/  IADD3 R5, PT, PT, R0, 0x1, RZ ;  /* 0x0000000100057810 */ /* 0x004fca0007ffe0ff */
[----:B------:R-:W-:Y:S01]  /*00d0*/  STG.E desc[UR4][R2.64], R5 ;  /* 0x0000000502007986 */ /* 0x000fe2000c101904 */
[----:B------:R-:W-:Y:S05]  /*00e0*/  EXIT ;  /* 0x000000000000794d */ /* 0x000fea0003800000 */
.L_x_0:
[----:B------:R-:W-:-:S00]  /*00f0*/  BRA `(.L_x_0) ;  /* 0xfffffffc00fc7947 */ /* 0x000fc0000383ffff */
[----:B------:R-:W-:-:S00]  /*0100*/  NOP ;  /* 0x0000000000007918 */ /* 0x000fc00000000000 */
[----:B------:R-:W-:-:S00]  /*0110*/  NOP ;  /* 0x0000000000007918 */ /* 0x000fc00000000000 */
[----:B------:R-:W-:-:S00]  /*0120*/  NOP ;  /* 0x0000000000007918 */ /* 0x000fc00000000000 */
[----:B------:R-:W-:-:S00]  /*0130*/  NOP ;  /* 0x0000000000007918 */ /* 0x000fc00000000000 */
[----:B------:R-:W-:-:S00]  /*0140*/  NOP ;  /* 0x0000000000007918 */ /* 0x000fc00000000000 */
[----:B------:R-:W-:-:S00]  /*0150*/  NOP ;  /* 0x0000000000007918 */ /* 0x000fc00000000000 */
[----:B------:R-:W-:-:S00]  /*0160*/  NOP ;  /* 0x0000000000007918 */ /* 0x000fc00000000000 */
[----:B------:R-:W-:-:S00]  /*0170*/  NOP ;  /* 0x0000000000007918 */ /* 0x000fc00000000000 */
.L_x_3:


//--------------------- .text._Z6VecAddPfS_S_     --------------------------
	.section	.text._Z6VecAddPfS_S_,"ax",@progbits
	.align	128
        .global         _Z6VecAddPfS_S_
        .type           _Z6VecAddPfS_S_,@function
        .size           _Z6VecAddPfS_S_,(.L_x_4 - _Z6VecAddPfS_S_)
        .other          _Z6VecAddPfS_S_,@"STO_CUDA_ENTRY STV_DEFAULT"
_Z6VecAddPfS_S_:
.text._Z6VecAddPfS_S_:
[----:B------:R-:W-:Y:S01]  /*0000*/  LDC R1, c[0x0][0x37c] ;  /* 0x0000df00ff017b82 */ /* 0x000fe20000000800 */
[----:B------:R-:W0:Y:S07]  /*0010*/  S2R R9, SR_TID.X ;  /* 0x0000000000097919 */ /* 0x000e2e0000002100 */
[----:B------:R-:W0:Y:S01]  /*0020*/  LDC.64 R2, c[0x0][0x380] ;  /* 0x0000e000ff027b82 */ /* 0x000e220000000a00 */
[----:B------:R-:W1:Y:S07]  /*0030*/  LDCU.64 UR4, c[0x0][0x358] ;  /* 0x00006b00ff0477ac */ /* 0x000e6e0008000a00 */
[----:B------:R-:W2:Y:S08]  /*0040*/  LDC.64 R4, c[0x0][0x388] ;  /* 0x0000e200ff047b82 */ /* 0x000eb00000000a00 */
[----:B------:R-:W3:Y:S01]  /*0050*/  LDC.64 R6, c[0x0][0x390] ;  /* 0x0000e400ff067b82 */ /* 0x000ee20000000a00 */
[----:B0-----:R-:W-:-:S04]  /*0060*/  IMAD.WIDE.U32 R2, R9, 0x4, R2 ;  /* 0x0000000409027825 */ /* 0x001fc800078e0002 */
[C---:B--2---:R-:W-:Y:S02]  /*0070*/  IMAD.WIDE.U32 R4, R9.reuse, 0x4, R4 ;  /* 0x0000000409047825 */ /* 0x044fe400078e0004 */
[----:B-1----:R-:W2:Y:S04]  /*0080*/  LDG.E R2, desc[UR4][R2.64] ;  /* 0x0000000402027981 */ /* 0x002ea8000c1e1900 */
[----:B------:R-:W2:Y:S01]  /*0090*/  LDG.E R5, desc[UR4][R4.64] ;  /* 0x0000000404057981 */ /* 0x000ea2000c1e1900 */
[----:B---3--:R-:W-:-:S04]  /*00a0*/  IMAD.WIDE.U32 R6, R9, 0x4, R6 ;  /* 0x0000000409067825 */ /* 0x008fc800078e0006 */
[----:B--2---:R-:W-:-:S05]  /*00b0*/  FADD R9, R2, R5 ;  /* 0x0000000502097221 */ /* 0x004fca0000000000 */
[----:B------:R-:W-:Y:S01]  /*00c0*/  STG.E desc[UR4][R6.64], R9 ;  /* 0x0000000906007986 */ /* 0x000fe2000c101904 */
[----:B------:R-:W-:Y:S05]  /*00d0*/  EXIT ;  /* 0x000000000000794d */ /* 0x000fea0003800000 */
.L_x_1:
        /* <DEDUP_REMOVED lines=10> */
.L_x_4:


//--------------------- .text._Z9vectorAddPKfS0_Pfi --------------------------
	.section	.text._Z9vectorAddPKfS0_Pfi,"ax",@progbits
	.align	128
        .global         _Z9vectorAddPKfS0_Pfi
        .type           _Z9vectorAddPKfS0_Pfi,@function
        .size           _Z9vectorAddPKfS0_Pfi,(.L_x_5 - _Z9vectorAddPKfS0_Pfi)
        .other          _Z9vectorAddPKfS0_Pfi,@"STO_CUDA_ENTRY STV_DEFAULT"
_Z9vectorAddPKfS0_Pfi:
.text._Z9vectorAddPKfS0_Pfi:
        /* <DEDUP_REMOVED lines=9> */
[----:B------:R-:W1:Y:S07]  /*0090*/  LDCU.64 UR4, c[0x0][0x358] ;  /* 0x00006b00ff0477ac */ /* 0x000e6e0008000a00 */
[----:B------:R-:W2:Y:S08]  /*00a0*/  LDC.64 R4, c[0x0][0x388] ;  /* 0x0000e200ff047b82 */ /* 0x000eb00000000a00 */
[----:B------:R-:W3:Y:S01]  /*00b0*/  LDC.64 R6, c[0x0][0x390] ;  /* 0x0000e400ff067b82 */ /* 0x000ee20000000a00 */
[----:B0-----:R-:W-:-:S06]  /*00c0*/  IMAD.WIDE R2, R9, 0x4, R2 ;  /* 0x0000000409027825 */ /* 0x001fcc00078e0202 */
[----:B-1----:R-:W4:Y:S01]  /*00d0*/  LDG.E R2, desc[UR4][R2.64] ;  /* 0x0000000402027981 */ /* 0x002f22000c1e1900 */
[----:B--2---:R-:W-:-:S06]  /*00e0*/  IMAD.WIDE R4, R9, 0x4, R4 ;  /* 0x0000000409047825 */ /* 0x004fcc00078e0204 */
[----:B------:R-:W4:Y:S01]  /*00f0*/  LDG.E R5, desc[UR4][R4.64] ;  /* 0x0000000404057981 */ /* 0x000f22000c1e1900 */
[----:B---3--:R-:W-:-:S04]  /*0100*/  IMAD.WIDE R6, R9, 0x4, R6 ;  /* 0x0000000409067825 */ /* 0x008fc800078e0206 */
[----:B----4-:R-:W-:-:S05]  /*0110*/  FFMA R9, R2, R5, 10 ;  /* 0x4120000002097423 */ /* 0x010fca0000000005 */
[----:B------:R-:W-:Y:S01]  /*0120*/  STG.E desc[UR4][R6.64], R9 ;  /* 0x0000000906007986 */ /* 0x000fe2000c101904 */
[----:B------:R-:W-:Y:S05]  /*0130*/  EXIT ;  /* 0x000000000000794d */ /* 0x000fea0003800000 */
.L_x_2:
        /* <DEDUP_REMOVED lines=12> */
.L_x_5:


//--------------------- .nv.shared.reserved.0     --------------------------
	.section	.nv.shared.reserved.0,"aw",@nobits
	.weak		__nv_reservedSMEM_offset_0_alias
	.size		__nv_reservedSMEM_offset_0_alias, 0, 64
	.other		__nv_reservedSMEM_offset_0_alias,@"STO_CUDA_RESERVED_SHARED STV_DEFAULT"
__nv_reservedSMEM_offset_0_alias:
	.zero		0
	.zero		64


//--------------------- .nv.constant0._Z6addOnePii --------------------------
	.section	.nv.constant0._Z6addOnePii,"a",@progbits
	.sectionflags	@""
	.align	4
.nv.constant0._Z6addOnePii:
	.zero		908


//--------------------- .nv.constant0._Z6VecAddPfS_S_ --------------------------
	.section	.nv.constant0._Z6VecAddPfS_S_,"a",@progbits
	.sectionflags	@""
	.align	4
.nv.constant0._Z6VecAddPfS_S_:
	.zero		920


//--------------------- .nv.constant0._Z9vectorAddPKfS0_Pfi --------------------------
	.section	.nv.constant0._Z9vectorAddPKfS0_Pfi,"a",@progbits
	.sectionflags	@""
	.align	4
.nv.constant0._Z9vectorAddPKfS0_Pfi:
	.zero		924


//--------------------- SYMBOLS --------------------------

	.type		.nv.reservedSmem.offset0,@object
	.size		.nv.reservedSmem.offset0,0x4
